//
// Generated by NVIDIA NVVM Compiler
//
// Compiler Build ID: CL-36424714
// Cuda compilation tools, release 13.0, V13.0.88
// Based on NVVM 20.0.0
//

.version 9.0
.target sm_100
.address_size 64

	// .globl	_Z10drawCirclePciii

.visible .entry _Z10drawCirclePciii(
	.param .u64 .ptr .align 1 _Z10drawCirclePciii_param_0,
	.param .u32 _Z10drawCirclePciii_param_1,
	.param .u32 _Z10drawCirclePciii_param_2,
	.param .u32 _Z10drawCirclePciii_param_3
)
{
	.reg .pred 	%p<5>;
	.reg .b16 	%rs<3>;
	.reg .b32 	%r<23>;
	.reg .b32 	%f<9>;
	.reg .b64 	%rd<7>;

	ld.param.u64 	%rd2, [_Z10drawCirclePciii_param_0];
	ld.param.u32 	%r3, [_Z10drawCirclePciii_param_1];
	ld.param.u32 	%r6, [_Z10drawCirclePciii_param_2];
	ld.param.u32 	%r5, [_Z10drawCirclePciii_param_3];
	cvta.to.global.u64 	%rd1, %rd2;
	mov.u32 	%r7, %ctaid.x;
	mov.u32 	%r8, %ntid.x;
	mov.u32 	%r9, %tid.x;
	mad.lo.s32 	%r1, %r7, %r8, %r9;
	mov.u32 	%r10, %ctaid.y;
	mov.u32 	%r11, %ntid.y;
	mov.u32 	%r12, %tid.y;
	mad.lo.s32 	%r13, %r10, %r11, %r12;
	setp.ge.s32 	%p1, %r1, %r3;
	setp.ge.s32 	%p2, %r13, %r6;
	or.pred  	%p3, %p1, %p2;
	@%p3 bra 	$L__BB0_4;
	shr.u32 	%r14, %r3, 31;
	add.s32 	%r15, %r3, %r14;
	shr.s32 	%r16, %r15, 1;
	sub.s32 	%r17, %r1, %r16;
	cvt.rn.f32.s32 	%f1, %r17;
	shr.u32 	%r18, %r6, 1;
	sub.s32 	%r19, %r13, %r18;
	shl.b32 	%r20, %r19, 1;
	cvt.rn.f32.s32 	%f2, %r20;
	mul.f32 	%f3, %f2, %f2;
	fma.rn.f32 	%f4, %f1, %f1, %f3;
	sqrt.rn.f32 	%f5, %f4;
	cvt.rn.f32.s32 	%f6, %r5;
	sub.f32 	%f7, %f5, %f6;
	abs.f32 	%f8, %f7;
	setp.geu.f32 	%p4, %f8, 0f3F800000;
	@%p4 bra 	$L__BB0_3;
	mad.lo.s32 	%r22, %r3, %r13, %r1;
	cvt.s64.s32 	%rd5, %r22;
	add.s64 	%rd6, %rd1, %rd5;
	mov.b16 	%rs2, 35;
	st.global.u8 	[%rd6], %rs2;
	bra.uni 	$L__BB0_4;
$L__BB0_3:
	mad.lo.s32 	%r21, %r3, %r13, %r1;
	cvt.s64.s32 	%rd3, %r21;
	add.s64 	%rd4, %rd1, %rd3;
	mov.b16 	%rs1, 32;
	st.global.u8 	[%rd4], %rs1;
$L__BB0_4:
	ret;

}


// ===== COMPILED SASS (sm_100) =====

	.target	sm_100

	.elftype	@"ET_EXEC"


//--------------------- .note.nv.tkinfo           --------------------------
	.section	.note.nv.tkinfo,"",@"SHT_NOTE"
	.sectionflags	@"SHF_NOTE_NV_TKINFO"
	.tkinfo
        /*0018*/ 	.word	0x00000002
        /*0030*/ 	.string	""
        /*0030*/ 	.string	"ptxas"
        /*0030*/ 	.string	"Cuda compilation tools, release 13.0, V13.0.88"
        /*0030*/ 	.string	"Build cuda_13.0.r13.0/compiler.36424714_0"
        /*0030*/ 	.string	"-arch sm_100 -m 64 "



//--------------------- .note.nv.cuinfo           --------------------------
	.section	.note.nv.cuinfo,"",@"SHT_NOTE"
	.sectionflags	@"SHF_NOTE_NV_CUINFO"
        /*0018*/ 	.short	0x0002
        /*001a*/ 	.short	0x0064
        /*001c*/ 	.short	0x0082
	.zero		2


//--------------------- .nv.info                  --------------------------
	.section	.nv.info,"",@"SHT_CUDA_INFO"
	.align	4


	//----- nvinfo : EIATTR_REGCOUNT
	.align		4
        /*0000*/ 	.byte	0x04, 0x2f
        /*0002*/ 	.short	(.L_1 - .L_0)
	.align		4
.L_0:
        /*0004*/ 	.word	index@(_Z10drawCirclePciii)
        /*0008*/ 	.word	0x0000000c


	//----- nvinfo : EIATTR_FRAME_SIZE
	.align		4
.L_1:
        /*000c*/ 	.byte	0x04, 0x11
        /*000e*/ 	.short	(.L_3 - .L_2)
	.align		4
.L_2:
        /*0010*/ 	.word	index@($__internal_0_$__cuda_sm20_sqrt_rn_f32_slowpath)
        /*0014*/ 	.word	0x00000000


	//----- nvinfo : EIATTR_FRAME_SIZE
	.align		4
.L_3:
        /*0018*/ 	.byte	0x04, 0x11
        /*001a*/ 	.short	(.L_5 - .L_4)
	.align		4
.L_4:
        /*001c*/ 	.word	index@(_Z10drawCirclePciii)
        /*0020*/ 	.word	0x00000000


	//----- nvinfo : EIATTR_MIN_STACK_SIZE
	.align		4
.L_5:
        /*0024*/ 	.byte	0x04, 0x12
        /*0026*/ 	.short	(.L_7 - .L_6)
	.align		4
.L_6:
        /*0028*/ 	.word	index@(_Z10drawCirclePciii)
        /*002c*/ 	.word	0x00000000
.L_7:


//--------------------- .nv.compat                --------------------------
	.section	.nv.compat,"",@"SHT_CUDA_COMPAT_INFO"
	.align	4
        /*0000*/ 	.byte	0x02, 0x09, 0x00, 0x00, 0x02, 0x02, 0x01, 0x00, 0x02, 0x05, 0x05, 0x00, 0x03, 0x07, 0x01, 0x01
        /*0010*/ 	.byte	0x02, 0x03, 0x00, 0x00, 0x02, 0x06, 0x01, 0x00, 0x04, 0x0b, 0x08, 0x00, 0x01, 0x00, 0x00, 0x00
        /*0020*/ 	.byte	0x00, 0x00, 0x00, 0x00


//--------------------- .nv.info._Z10drawCirclePciii --------------------------
	.section	.nv.info._Z10drawCirclePciii,"",@"SHT_CUDA_INFO"
	.sectionflags	@""
	.align	4


	//----- nvinfo : EIATTR_CUDA_API_VERSION
	.align		4
        /*0000*/ 	.byte	0x04, 0x37
        /*0002*/ 	.short	(.L_9 - .L_8)
.L_8:
        /*0004*/ 	.word	0x00000082


	//----- nvinfo : EIATTR_KPARAM_INFO
	.align		4
.L_9:
        /*0008*/ 	.byte	0x04, 0x17
        /*000a*/ 	.short	(.L_11 - .L_10)
.L_10:
        /*000c*/ 	.word	0x00000000
        /*0010*/ 	.short	0x0003
        /*0012*/ 	.short	0x0010
        /*0014*/ 	.byte	0x00, 0xf0, 0x11, 0x00


	//----- nvinfo : EIATTR_KPARAM_INFO
	.align		4
.L_11:
        /*0018*/ 	.byte	0x04, 0x17
        /*001a*/ 	.short	(.L_13 - .L_12)
.L_12:
        /*001c*/ 	.word	0x00000000
        /*0020*/ 	.short	0x0002
        /*0022*/ 	.short	0x000c
        /*0024*/ 	.byte	0x00, 0xf0, 0x11, 0x00


	//----- nvinfo : EIATTR_KPARAM_INFO
	.align		4
.L_13:
        /*0028*/ 	.byte	0x04, 0x17
        /*002a*/ 	.short	(.L_15 - .L_14)
.L_14:
        /*002c*/ 	.word	0x00000000
        /*0030*/ 	.short	0x0001
        /*0032*/ 	.short	0x0008
        /*0034*/ 	.byte	0x00, 0xf0, 0x11, 0x00


	//----- nvinfo : EIATTR_KPARAM_INFO
	.align		4
.L_15:
        /*0038*/ 	.byte	0x04, 0x17
        /*003a*/ 	.short	(.L_17 - .L_16)
.L_16:
        /*003c*/ 	.word	0x00000000
        /*0040*/ 	.short	0x0000
        /*0042*/ 	.short	0x0000
        /*0044*/ 	.byte	0x00, 0xf5, 0x21, 0x00


	//----- nvinfo : EIATTR_SPARSE_MMA_MASK
	.align		4
.L_17:
        /*0048*/ 	.byte	0x03, 0x50
        /*004a*/ 	.short	0x0000


	//----- nvinfo : EIATTR_MAXREG_COUNT
	.align		4
        /*004c*/ 	.byte	0x03, 0x1b
        /*004e*/ 	.short	0x00ff


	//----- nvinfo : EIATTR_MERCURY_ISA_VERSION
	.align		4
        /*0050*/ 	.byte	0x03, 0x5f
        /*0052*/ 	.short	0x0101


	//----- nvinfo : EIATTR_VRC_CTA_INIT_COUNT
	.align		4
        /*0054*/ 	.byte	0x02, 0x4a
	.zero		1
	.zero		1


	//----- nvinfo : EIATTR_EXIT_INSTR_OFFSETS
	.align		4
        /*0058*/ 	.byte	0x04, 0x1c
        /*005a*/ 	.short	(.L_19 - .L_18)


	//   ....[0]....
.L_18:
        /*005c*/ 	.word	0x000000c0


	//   ....[1]....
        /*0060*/ 	.word	0x00000330


	//   ....[2]....
        /*0064*/ 	.word	0x000003b0


	//----- nvinfo : EIATTR_CRS_STACK_SIZE
	.align		4
.L_19:
        /*0068*/ 	.byte	0x04, 0x1e
        /*006a*/ 	.short	(.L_21 - .L_20)
.L_20:
        /*006c*/ 	.word	0x00000000


	//----- nvinfo : EIATTR_CBANK_PARAM_SIZE
	.align		4
.L_21:
        /*0070*/ 	.byte	0x03, 0x19
        /*0072*/ 	.short	0x0014


	//----- nvinfo : EIATTR_PARAM_CBANK
	.align		4
        /*0074*/ 	.byte	0x04, 0x0a
        /*0076*/ 	.short	(.L_23 - .L_22)
	.align		4
.L_22:
        /*0078*/ 	.word	index@(.nv.constant0._Z10drawCirclePciii)
        /*007c*/ 	.short	0x0380
        /*007e*/ 	.short	0x0014


	//----- nvinfo : EIATTR_SW_WAR
	.align		4
.L_23:
        /*0080*/ 	.byte	0x04, 0x36
        /*0082*/ 	.short	(.L_25 - .L_24)
.L_24:
        /*0084*/ 	.word	0x00000008
.L_25:


//--------------------- .nv.callgraph             --------------------------
	.section	.nv.callgraph,"",@"SHT_CUDA_CALLGRAPH"
	.align	4
	.sectionentsize	8
	.align		4
        /*0000*/ 	.word	0x00000000
	.align		4
        /*0004*/ 	.word	0xffffffff
	.align		4
        /*0008*/ 	.word	0x00000000
	.align		4
        /*000c*/ 	.word	0xfffffffe
	.align		4
        /*0010*/ 	.word	0x00000000
	.align		4
        /*0014*/ 	.word	0xfffffffd
	.align		4
        /*0018*/ 	.word	0x00000000
	.align		4
        /*001c*/ 	.word	0xfffffffc


//--------------------- .text._Z10drawCirclePciii --------------------------
	.section	.text._Z10drawCirclePciii,"ax",@progbits
	.align	128
        .global         _Z10drawCirclePciii
        .type           _Z10drawCirclePciii,@function
        .size           _Z10drawCirclePciii,(.L_x_7 - _Z10drawCirclePciii)
        .other          _Z10drawCirclePciii,@"STO_CUDA_ENTRY STV_DEFAULT"
_Z10drawCirclePciii:
.text._Z10drawCirclePciii:
[----:B------:R-:W-:Y:S01]  /*0000*/  LDC R1, c[0x0][0x37c] ;  /* 0x0000df00ff017b82 */ /* 0x000fe20000000800 */
[----:B------:R-:W0:Y:S07]  /*0010*/  S2R R5, SR_TID.Y ;  /* 0x0000000000057919 */ /* 0x000e2e0000002200 */
[----:B------:R-:W1:Y:S01]  /*0020*/  LDC R3, c[0x0][0x360] ;  /* 0x0000d800ff037b82 */ /* 0x000e620000000800 */
[----:B------:R-:W2:Y:S01]  /*0030*/  LDCU.64 UR4, c[0x0][0x388] ;  /* 0x00007100ff0477ac */ /* 0x000ea20008000a00 */
[----:B------:R-:W1:Y:S06]  /*0040*/  S2R R0, SR_TID.X ;  /* 0x0000000000007919 */ /* 0x000e6c0000002100 */
[----:B------:R-:W0:Y:S08]  /*0050*/  S2UR UR7, SR_CTAID.Y ;  /* 0x00000000000779c3 */ /* 0x000e300000002600 */
[----:B------:R-:W0:Y:S08]  /*0060*/  LDC R2, c[0x0][0x364] ;  /* 0x0000d900ff027b82 */ /* 0x000e300000000800 */
[----:B------:R-:W1:Y:S01]  /*0070*/  S2UR UR6, SR_CTAID.X ;  /* 0x00000000000679c3 */ /* 0x000e620000002500 */
[----:B0-----:R-:W-:-:S05]  /*0080*/  IMAD R2, R2, UR7, R5 ;  /* 0x0000000702027c24 */ /* 0x001fca000f8e0205 */
[----:B--2---:R-:W-:Y:S01]  /*0090*/  ISETP.GE.AND P0, PT, R2, UR5, PT ;  /* 0x0000000502007c0c */ /* 0x004fe2000bf06270 */
[----:B-1----:R-:W-:-:S05]  /*00a0*/  IMAD R3, R3, UR6, R0 ;  /* 0x0000000603037c24 */ /* 0x002fca000f8e0200 */
[----:B------:R-:W-:-:S13]  /*00b0*/  ISETP.GE.OR P0, PT, R3, UR4, P0 ;  /* 0x0000000403007c0c */ /* 0x000fda0008706670 */
[----:B------:R-:W-:Y:S05]  /*00c0*/  @P0 EXIT ;  /* 0x000000000000094d */ /* 0x000fea0003800000 */
[----:B------:R-:W-:Y:S01]  /*00d0*/  USHF.R.U32.HI UR5, URZ, 0x1, UR5 ;  /* 0x00000001ff057899 */ /* 0x000fe20008011605 */
[----:B------:R-:W-:Y:S01]  /*00e0*/  BSSY.RECONVERGENT B0, `(.L_x_0) ;  /* 0x0000017000007945 */ /* 0x000fe20003800200 */
[----:B------:R-:W-:-:S04]  /*00f0*/  ULEA.HI UR4, UR4, UR4, URZ, 0x1 ;  /* 0x0000000404047291 */ /* 0x000fc8000f8f08ff */
[----:B------:R-:W-:Y:S01]  /*0100*/  IADD3 R0, PT, PT, R2, -UR5, RZ ;  /* 0x8000000502007c10 */ /* 0x000fe2000fffe0ff */
[----:B------:R-:W-:-:S03]  /*0110*/  USHF.R.S32.HI UR4, URZ, 0x1, UR4 ;  /* 0x00000001ff047899 */ /* 0x000fc60008011404 */
[----:B------:R-:W-:-:S03]  /*0120*/  SHF.L.U32 R4, R0, 0x1, RZ ;  /* 0x0000000100047819 */ /* 0x000fc600000006ff */
[----:B------:R-:W-:Y:S01]  /*0130*/  VIADD R0, R3, -UR4 ;  /* 0x8000000403007c36 */ /* 0x000fe20008000000 */
[----:B------:R-:W-:-:S04]  /*0140*/  I2FP.F32.S32 R4, R4 ;  /* 0x0000000400047245 */ /* 0x000fc80000201400 */
[----:B------:R-:W-:Y:S01]  /*0150*/  I2FP.F32.S32 R0, R0 ;  /* 0x0000000000007245 */ /* 0x000fe20000201400 */
[----:B------:R-:W-:-:S04]  /*0160*/  FMUL R5, R4, R4 ;  /* 0x0000000404057220 */ /* 0x000fc80000400000 */
[----:B------:R-:W-:-:S04]  /*0170*/  FFMA R0, R0, R0, R5 ;  /* 0x0000000000007223 */ /* 0x000fc80000000005 */
[----:B------:R0:W1:Y:S01]  /*0180*/  MUFU.RSQ R5, R0 ;  /* 0x0000000000057308 */ /* 0x0000620000001400 */
[----:B------:R-:W-:-:S04]  /*0190*/  IADD3 R4, PT, PT, R0, -0xd000000, RZ ;  /* 0xf300000000047810 */ /* 0x000fc80007ffe0ff */
[----:B------:R-:W-:-:S13]  /*01a0*/  ISETP.GT.U32.AND P0, PT, R4, 0x727fffff, PT ;  /* 0x727fffff0400780c */ /* 0x000fda0003f04070 */
[----:B01----:R-:W-:Y:S05]  /*01b0*/  @!P0 BRA `(.L_x_1) ;  /* 0x0000000000148947 */ /* 0x003fea0003800000 */
[----:B------:R-:W-:Y:S01]  /*01c0*/  BSSY.RECONVERGENT B1, `(.L_x_2) ;  /* 0x0000003000017945 */ /* 0x000fe20003800200 */
[----:B------:R-:W-:-:S07]  /*01d0*/  MOV R9, 0x1f0 ;  /* 0x000001f000097802 */ /* 0x000fce0000000f00 */
[----:B------:R-:W-:Y:S05]  /*01e0*/  CALL.REL.NOINC `($__internal_0_$__cuda_sm20_sqrt_rn_f32_slowpath) ;  /* 0x0000000000747944 */ /* 0x000fea0003c00000 */
[----:B------:R-:W-:Y:S05]  /*01f0*/  BSYNC.RECONVERGENT B1 ;  /* 0x0000000000017941 */ /* 0x000fea0003800200 */
.L_x_2:
[----:B------:R-:W-:Y:S05]  /*0200*/  BRA `(.L_x_3) ;  /* 0x0000000000107947 */ /* 0x000fea0003800000 */
.L_x_1:
[----:B------:R-:W-:Y:S01]  /*0210*/  FMUL.FTZ R7, R0, R5 ;  /* 0x0000000500077220 */ /* 0x000fe20000410000 */
[----:B------:R-:W-:-:S03]  /*0220*/  FMUL.FTZ R5, R5, 0.5 ;  /* 0x3f00000005057820 */ /* 0x000fc60000410000 */
[----:B------:R-:W-:-:S04]  /*0230*/  FFMA R0, -R7, R7, R0 ;  /* 0x0000000707007223 */ /* 0x000fc80000000100 */
[----:B------:R-:W-:-:S07]  /*0240*/  FFMA R0, R0, R5, R7 ;  /* 0x0000000500007223 */ /* 0x000fce0000000007 */
.L_x_3:
[----:B------:R-:W-:Y:S05]  /*0250*/  BSYNC.RECONVERGENT B0 ;  /* 0x0000000000007941 */ /* 0x000fea0003800200 */
.L_x_0:
[----:B------:R-:W0:Y:S02]  /*0260*/  LDCU UR4, c[0x0][0x390] ;  /* 0x00007200ff0477ac */ /* 0x000e240008000800 */
[----:B0-----:R-:W-:Y:S01]  /*0270*/  I2FP.F32.S32 R5, UR4 ;  /* 0x0000000400057c45 */ /* 0x001fe20008201400 */
[----:B------:R-:W0:Y:S04]  /*0280*/  LDCU.64 UR4, c[0x0][0x358] ;  /* 0x00006b00ff0477ac */ /* 0x000e280008000a00 */
[----:B------:R-:W-:-:S05]  /*0290*/  FADD R0, -R5, R0 ;  /* 0x0000000005007221 */ /* 0x000fca0000000100 */
[----:B------:R-:W-:-:S13]  /*02a0*/  FSETP.GEU.AND P0, PT, |R0|, 1, PT ;  /* 0x3f8000000000780b */ /* 0x000fda0003f0e200 */
[----:B0-----:R-:W-:Y:S05]  /*02b0*/  @P0 BRA `(.L_x_4) ;  /* 0x0000000000200947 */ /* 0x001fea0003800000 */
[----:B------:R-:W0:Y:S01]  /*02c0*/  LDCU UR8, c[0x0][0x388] ;  /* 0x00007100ff0877ac */ /* 0x000e220008000800 */
[----:B------:R-:W-:Y:S01]  /*02d0*/  IMAD.MOV.U32 R0, RZ, RZ, 0x23 ;  /* 0x00000023ff007424 */ /* 0x000fe200078e00ff */
[----:B------:R-:W1:Y:S01]  /*02e0*/  LDCU.64 UR6, c[0x0][0x380] ;  /* 0x00007000ff0677ac */ /* 0x000e620008000a00 */
[----:B0-----:R-:W-:-:S05]  /*02f0*/  IMAD R3, R2, UR8, R3 ;  /* 0x0000000802037c24 */ /* 0x001fca000f8e0203 */
[----:B-1----:R-:W-:-:S04]  /*0300*/  IADD3 R2, P0, PT, R3, UR6, RZ ;  /* 0x0000000603027c10 */ /* 0x002fc8000ff1e0ff */
[----:B------:R-:W-:-:S05]  /*0310*/  LEA.HI.X.SX32 R3, R3, UR7, 0x1, P0 ;  /* 0x0000000703037c11 */ /* 0x000fca00080f0eff */
[----:B------:R-:W-:Y:S01]  /*0320*/  STG.E.U8 desc[UR4][R2.64], R0 ;  /* 0x0000000002007986 */ /* 0x000fe2000c101104 */
[----:B------:R-:W-:Y:S05]  /*0330*/  EXIT ;  /* 0x000000000000794d */ /* 0x000fea0003800000 */
.L_x_4:
[----:B------:R-:W0:Y:S01]  /*0340*/  LDCU UR6, c[0x0][0x388] ;  /* 0x00007100ff0677ac */ /* 0x000e220008000800 */
[----:B------:R-:W-:Y:S01]  /*0350*/  HFMA2 R0, -RZ, RZ, 0, 1.9073486328125e-06 ;  /* 0x00000020ff007431 */ /* 0x000fe200000001ff */
[----:B------:R-:W1:Y:S01]  /*0360*/  LDCU.64 UR8, c[0x0][0x380] ;  /* 0x00007000ff0877ac */ /* 0x000e620008000a00 */
[----:B0-----:R-:W-:-:S05]  /*0370*/  IMAD R3, R2, UR6, R3 ;  /* 0x0000000602037c24 */ /* 0x001fca000f8e0203 */
[----:B-1----:R-:W-:-:S04]  /*0380*/  IADD3 R2, P0, PT, R3, UR8, RZ ;  /* 0x0000000803027c10 */ /* 0x002fc8000ff1e0ff */
[----:B------:R-:W-:-:S05]  /*0390*/  LEA.HI.X.SX32 R3, R3, UR9, 0x1, P0 ;  /* 0x0000000903037c11 */ /* 0x000fca00080f0eff */
[----:B------:R-:W-:Y:S01]  /*03a0*/  STG.E.U8 desc[UR4][R2.64], R0 ;  /* 0x0000000002007986 */ /* 0x000fe2000c101104 */
[----:B------:R-:W-:Y:S05]  /*03b0*/  EXIT ;  /* 0x000000000000794d */ /* 0x000fea0003800000 */
        .weak           $__internal_0_$__cuda_sm20_sqrt_rn_f32_slowpath
        .type           $__internal_0_$__cuda_sm20_sqrt_rn_f32_slowpath,@function
        .size           $__internal_0_$__cuda_sm20_sqrt_rn_f32_slowpath,(.L_x_7 - $__internal_0_$__cuda_sm20_sqrt_rn_f32_slowpath)
$__internal_0_$__cuda_sm20_sqrt_rn_f32_slowpath:
[----:B------:R-:W-:-:S13]  /*03c0*/  LOP3.LUT P0, RZ, R0, 0x7fffffff, RZ, 0xc0, !PT ;  /* 0x7fffffff00ff7812 */ /* 0x000fda000780c0ff */
[----:B------:R-:W-:Y:S01]  /*03d0*/  @!P0 IMAD.MOV.U32 R4, RZ, RZ, R0 ;  /* 0x000000ffff048224 */ /* 0x000fe200078e0000 */
[----:B------:R-:W-:Y:S06]  /*03e0*/  @!P0 BRA `(.L_x_5) ;  /* 0x0000000000408947 */ /* 0x000fec0003800000 */
[----:B------:R-:W-:-:S13]  /*03f0*/  FSETP.GEU.FTZ.AND P0, PT, R0, RZ, PT ;  /* 0x000000ff0000720b */ /* 0x000fda0003f1e000 */
[----:B------:R-:W-:Y:S01]  /*0400*/  @!P0 MOV R4, 0x7fffffff ;  /* 0x7fffffff00048802 */ /* 0x000fe20000000f00 */
[----:B------:R-:W-:Y:S06]  /*0410*/  @!P0 BRA `(.L_x_5) ;  /* 0x0000000000348947 */ /* 0x000fec0003800000 */
[----:B------:R-:W-:-:S13]  /*0420*/  FSETP.GTU.FTZ.AND P0, PT, |R0|, +INF , PT ;  /* 0x7f8000000000780b */ /* 0x000fda0003f1c200 */
[----:B------:R-:W-:Y:S01]  /*0430*/  @P0 FADD.FTZ R4, R0, 1 ;  /* 0x3f80000000040421 */ /* 0x000fe20000010000 */
[----:B------:R-:W-:Y:S06]  /*0440*/  @P0 BRA `(.L_x_5) ;  /* 0x0000000000280947 */ /* 0x000fec0003800000 */
[----:B------:R-:W-:-:S13]  /*0450*/  FSETP.NEU.FTZ.AND P0, PT, |R0|, +INF , PT ;  /* 0x7f8000000000780b */ /* 0x000fda0003f1d200 */
[----:B------:R-:W-:-:S04]  /*0460*/  @P0 FFMA R5, R0, 1.84467440737095516160e+19, RZ ;  /* 0x5f80000000050823 */ /* 0x000fc800000000ff */
[----:B------:R-:W0:Y:S02]  /*0470*/  @P0 MUFU.RSQ R4, R5 ;  /* 0x0000000500040308 */ /* 0x000e240000001400 */
[----:B0-----:R-:W-:Y:S01]  /*0480*/  @P0 FMUL.FTZ R6, R5, R4 ;  /* 0x0000000405060220 */ /* 0x001fe20000410000 */
[----:B------:R-:W-:Y:S01]  /*0490*/  @P0 FMUL.FTZ R8, R4, 0.5 ;  /* 0x3f00000004080820 */ /* 0x000fe20000410000 */
[----:B------:R-:W-:Y:S02]  /*04a0*/  @!P0 MOV R4, R0 ;  /* 0x0000000000048202 */ /* 0x000fe40000000f00 */
[----:B------:R-:W-:-:S04]  /*04b0*/  @P0 FADD.FTZ R7, -R6, -RZ ;  /* 0x800000ff06070221 */ /* 0x000fc80000010100 */
[----:B------:R-:W-:-:S04]  /*04c0*/  @P0 FFMA R7, R6, R7, R5 ;  /* 0x0000000706070223 */ /* 0x000fc80000000005 */
[----:B------:R-:W-:-:S04]  /*04d0*/  @P0 FFMA R7, R7, R8, R6 ;  /* 0x0000000807070223 */ /* 0x000fc80000000006 */
[----:B------:R-:W-:-:S07]  /*04e0*/  @P0 FMUL.FTZ R4, R7, 2.3283064365386962891e-10 ;  /* 0x2f80000007040820 */ /* 0x000fce0000410000 */
.L_x_5:
[----:B------:R-:W-:Y:S02]  /*04f0*/  HFMA2 R5, -RZ, RZ, 0, 0 ;  /* 0x00000000ff057431 */ /* 0x000fe400000001ff */
[----:B------:R-:W-:Y:S01]  /*0500*/  IMAD.MOV.U32 R0, RZ, RZ, R4 ;  /* 0x000000ffff007224 */ /* 0x000fe200078e0004 */
[----:B------:R-:W-:-:S04]  /*0510*/  MOV R4, R9 ;  /* 0x0000000900047202 */ /* 0x000fc80000000f00 */
[----:B------:R-:W-:Y:S05]  /*0520*/  RET.REL.NODEC R4 `(_Z10drawCirclePciii) ;  /* 0xfffffff804b47950 */ /* 0x000fea0003c3ffff */
.L_x_6:
[----:B------:R-:W-:-:S00]  /*0530*/  BRA `(.L_x_6) ;  /* 0xfffffffc00fc7947 */ /* 0x000fc0000383ffff */
[----:B------:R-:W-:-:S00]  /*0540*/  NOP ;  /* 0x0000000000007918 */ /* 0x000fc00000000000 */
        /* <DEDUP_REMOVED lines=11> */
.L_x_7:


//--------------------- .nv.shared.reserved.0     --------------------------
	.section	.nv.shared.reserved.0,"aw",@nobits
	.weak		__nv_reservedSMEM_offset_0_alias
	.size		__nv_reservedSMEM_offset_0_alias, 0, 64
	.other		__nv_reservedSMEM_offset_0_alias,@"STO_CUDA_RESERVED_SHARED STV_DEFAULT"
__nv_reservedSMEM_offset_0_alias:
	.zero		0
	.zero		64


//--------------------- .nv.constant0._Z10drawCirclePciii --------------------------
	.section	.nv.constant0._Z10drawCirclePciii,"a",@progbits
	.sectionflags	@""
	.align	4
.nv.constant0._Z10drawCirclePciii:
	.zero		916


//--------------------- SYMBOLS --------------------------

	.type		.nv.reservedSmem.offset0,@object
	.size		.nv.reservedSmem.offset0,0x4
